//
// Generated by NVIDIA NVVM Compiler
//
// Compiler Build ID: CL-36424714
// Cuda compilation tools, release 13.0, V13.0.88
// Based on NVVM 20.0.0
//

.version 9.0
.target sm_100
.address_size 64

	// .globl	_Z13skalarProductPdS_PKdS1_
// _ZZ13skalarProductPdS_PKdS1_E3ash has been demoted
// _ZZ13skalarProductPdS_PKdS1_E3bsh has been demoted

.visible .entry _Z13skalarProductPdS_PKdS1_(
	.param .u64 .ptr .align 1 _Z13skalarProductPdS_PKdS1__param_0,
	.param .u64 .ptr .align 1 _Z13skalarProductPdS_PKdS1__param_1,
	.param .u64 .ptr .align 1 _Z13skalarProductPdS_PKdS1__param_2,
	.param .u64 .ptr .align 1 _Z13skalarProductPdS_PKdS1__param_3
)
{
	.reg .pred 	%p<5>;
	.reg .b32 	%r<15>;
	.reg .b64 	%rd<18>;
	.reg .b64 	%fd<17>;
	// demoted variable
	.shared .align 8 .b8 _ZZ13skalarProductPdS_PKdS1_E3ash[256];
	// demoted variable
	.shared .align 8 .b8 _ZZ13skalarProductPdS_PKdS1_E3bsh[256];
	ld.param.u64 	%rd8, [_Z13skalarProductPdS_PKdS1__param_0];
	ld.param.u64 	%rd9, [_Z13skalarProductPdS_PKdS1__param_1];
	ld.param.u64 	%rd6, [_Z13skalarProductPdS_PKdS1__param_2];
	ld.param.u64 	%rd7, [_Z13skalarProductPdS_PKdS1__param_3];
	cvta.to.global.u64 	%rd1, %rd8;
	cvta.to.global.u64 	%rd2, %rd9;
	mov.u32 	%r8, %ctaid.x;
	shl.b32 	%r1, %r8, 5;
	mov.u32 	%r2, %tid.x;
	add.s32 	%r3, %r1, %r2;
	setp.gt.u32 	%p1, %r3, 99;
	shl.b32 	%r9, %r2, 3;
	mov.u32 	%r10, _ZZ13skalarProductPdS_PKdS1_E3ash;
	add.s32 	%r4, %r10, %r9;
	mov.u32 	%r11, _ZZ13skalarProductPdS_PKdS1_E3bsh;
	add.s32 	%r5, %r11, %r9;
	@%p1 bra 	$L__BB0_2;
	cvta.to.global.u64 	%rd10, %rd6;
	cvta.to.global.u64 	%rd11, %rd7;
	mul.wide.u32 	%rd12, %r3, 8;
	add.s64 	%rd13, %rd10, %rd12;
	ld.global.f64 	%fd4, [%rd13];
	st.shared.f64 	[%r4], %fd4;
	add.s64 	%rd14, %rd11, %rd12;
	ld.global.f64 	%fd5, [%rd14];
	st.shared.f64 	[%r5], %fd5;
$L__BB0_2:
	setp.gt.u32 	%p2, %r3, 99;
	bar.sync 	0;
	@%p2 bra 	$L__BB0_4;
	ld.shared.f64 	%fd6, [%r4];
	ld.shared.f64 	%fd7, [%r5];
	mul.f64 	%fd8, %fd6, %fd7;
	mul.wide.u32 	%rd15, %r3, 8;
	add.s64 	%rd16, %rd2, %rd15;
	st.global.f64 	[%rd16], %fd8;
$L__BB0_4:
	bar.sync 	0;
	neg.s32 	%r12, %r2;
	setp.ne.s32 	%p3, %r1, %r12;
	@%p3 bra 	$L__BB0_7;
	ld.global.f64 	%fd16, [%rd1];
	add.s64 	%rd17, %rd2, 16;
	mov.b32 	%r14, 0;
$L__BB0_6:
	ld.global.f64 	%fd9, [%rd17+-16];
	add.f64 	%fd10, %fd9, %fd16;
	st.global.f64 	[%rd1], %fd10;
	ld.global.f64 	%fd11, [%rd17+-8];
	add.f64 	%fd12, %fd11, %fd10;
	st.global.f64 	[%rd1], %fd12;
	ld.global.f64 	%fd13, [%rd17];
	add.f64 	%fd14, %fd13, %fd12;
	st.global.f64 	[%rd1], %fd14;
	ld.global.f64 	%fd15, [%rd17+8];
	add.f64 	%fd16, %fd15, %fd14;
	st.global.f64 	[%rd1], %fd16;
	add.s32 	%r14, %r14, 4;
	add.s64 	%rd17, %rd17, 32;
	setp.ne.s32 	%p4, %r14, 100;
	@%p4 bra 	$L__BB0_6;
$L__BB0_7:
	ret;

}


// ===== COMPILED SASS (sm_100) =====

	.target	sm_100

	.elftype	@"ET_EXEC"


//--------------------- .note.nv.tkinfo           --------------------------
	.section	.note.nv.tkinfo,"",@"SHT_NOTE"
	.sectionflags	@"SHF_NOTE_NV_TKINFO"
	.tkinfo
        /*0018*/ 	.word	0x00000002
        /*0030*/ 	.string	""
        /*0030*/ 	.string	"ptxas"
        /*0030*/ 	.string	"Cuda compilation tools, release 13.0, V13.0.88"
        /*0030*/ 	.string	"Build cuda_13.0.r13.0/compiler.36424714_0"
        /*0030*/ 	.string	"-arch sm_100 -m 64 "



//--------------------- .note.nv.cuinfo           --------------------------
	.section	.note.nv.cuinfo,"",@"SHT_NOTE"
	.sectionflags	@"SHF_NOTE_NV_CUINFO"
        /*0018*/ 	.short	0x0002
        /*001a*/ 	.short	0x0064
        /*001c*/ 	.short	0x0082
	.zero		2


//--------------------- .nv.info                  --------------------------
	.section	.nv.info,"",@"SHT_CUDA_INFO"
	.align	4


	//----- nvinfo : EIATTR_REGCOUNT
	.align		4
        /*0000*/ 	.byte	0x04, 0x2f
        /*0002*/ 	.short	(.L_1 - .L_0)
	.align		4
.L_0:
        /*0004*/ 	.word	index@(_Z13skalarProductPdS_PKdS1_)
        /*0008*/ 	.word	0x00000014


	//----- nvinfo : EIATTR_FRAME_SIZE
	.align		4
.L_1:
        /*000c*/ 	.byte	0x04, 0x11
        /*000e*/ 	.short	(.L_3 - .L_2)
	.align		4
.L_2:
        /*0010*/ 	.word	index@(_Z13skalarProductPdS_PKdS1_)
        /*0014*/ 	.word	0x00000000


	//----- nvinfo : EIATTR_MIN_STACK_SIZE
	.align		4
.L_3:
        /*0018*/ 	.byte	0x04, 0x12
        /*001a*/ 	.short	(.L_5 - .L_4)
	.align		4
.L_4:
        /*001c*/ 	.word	index@(_Z13skalarProductPdS_PKdS1_)
        /*0020*/ 	.word	0x00000000
.L_5:


//--------------------- .nv.compat                --------------------------
	.section	.nv.compat,"",@"SHT_CUDA_COMPAT_INFO"
	.align	4
        /*0000*/ 	.byte	0x02, 0x09, 0x00, 0x00, 0x02, 0x02, 0x01, 0x00, 0x02, 0x05, 0x05, 0x00, 0x03, 0x07, 0x01, 0x01
        /*0010*/ 	.byte	0x02, 0x03, 0x00, 0x00, 0x02, 0x06, 0x01, 0x00, 0x04, 0x0b, 0x08, 0x00, 0x01, 0x00, 0x00, 0x00
        /*0020*/ 	.byte	0x00, 0x00, 0x00, 0x00


//--------------------- .nv.info._Z13skalarProductPdS_PKdS1_ --------------------------
	.section	.nv.info._Z13skalarProductPdS_PKdS1_,"",@"SHT_CUDA_INFO"
	.sectionflags	@""
	.align	4


	//----- nvinfo : EIATTR_CUDA_API_VERSION
	.align		4
        /*0000*/ 	.byte	0x04, 0x37
        /*0002*/ 	.short	(.L_7 - .L_6)
.L_6:
        /*0004*/ 	.word	0x00000082


	//----- nvinfo : EIATTR_KPARAM_INFO
	.align		4
.L_7:
        /*0008*/ 	.byte	0x04, 0x17
        /*000a*/ 	.short	(.L_9 - .L_8)
.L_8:
        /*000c*/ 	.word	0x00000000
        /*0010*/ 	.short	0x0003
        /*0012*/ 	.short	0x0018
        /*0014*/ 	.byte	0x00, 0xf5, 0x21, 0x00


	//----- nvinfo : EIATTR_KPARAM_INFO
	.align		4
.L_9:
        /*0018*/ 	.byte	0x04, 0x17
        /*001a*/ 	.short	(.L_11 - .L_10)
.L_10:
        /*001c*/ 	.word	0x00000000
        /*0020*/ 	.short	0x0002
        /*0022*/ 	.short	0x0010
        /*0024*/ 	.byte	0x00, 0xf5, 0x21, 0x00


	//----- nvinfo : EIATTR_KPARAM_INFO
	.align		4
.L_11:
        /*0028*/ 	.byte	0x04, 0x17
        /*002a*/ 	.short	(.L_13 - .L_12)
.L_12:
        /*002c*/ 	.word	0x00000000
        /*0030*/ 	.short	0x0001
        /*0032*/ 	.short	0x0008
        /*0034*/ 	.byte	0x00, 0xf5, 0x21, 0x00


	//----- nvinfo : EIATTR_KPARAM_INFO
	.align		4
.L_13:
        /*0038*/ 	.byte	0x04, 0x17
        /*003a*/ 	.short	(.L_15 - .L_14)
.L_14:
        /*003c*/ 	.word	0x00000000
        /*0040*/ 	.short	0x0000
        /*0042*/ 	.short	0x0000
        /*0044*/ 	.byte	0x00, 0xf5, 0x21, 0x00


	//----- nvinfo : EIATTR_SPARSE_MMA_MASK
	.align		4
.L_15:
        /*0048*/ 	.byte	0x03, 0x50
        /*004a*/ 	.short	0x0000


	//----- nvinfo : EIATTR_MAXREG_COUNT
	.align		4
        /*004c*/ 	.byte	0x03, 0x1b
        /*004e*/ 	.short	0x00ff


	//----- nvinfo : EIATTR_NUM_BARRIERS
	.align		4
        /*0050*/ 	.byte	0x02, 0x4c
        /*0052*/ 	.byte	0x01
	.zero		1


	//----- nvinfo : EIATTR_MERCURY_ISA_VERSION
	.align		4
        /*0054*/ 	.byte	0x03, 0x5f
        /*0056*/ 	.short	0x0101


	//----- nvinfo : EIATTR_VRC_CTA_INIT_COUNT
	.align		4
        /*0058*/ 	.byte	0x02, 0x4a
	.zero		1
	.zero		1


	//----- nvinfo : EIATTR_EXIT_INSTR_OFFSETS
	.align		4
        /*005c*/ 	.byte	0x04, 0x1c
        /*005e*/ 	.short	(.L_17 - .L_16)


	//   ....[0]....
.L_16:
        /*0060*/ 	.word	0x00000200


	//   ....[1]....
        /*0064*/ 	.word	0x00001500


	//----- nvinfo : EIATTR_CBANK_PARAM_SIZE
	.align		4
.L_17:
        /*0068*/ 	.byte	0x03, 0x19
        /*006a*/ 	.short	0x0020


	//----- nvinfo : EIATTR_PARAM_CBANK
	.align		4
        /*006c*/ 	.byte	0x04, 0x0a
        /*006e*/ 	.short	(.L_19 - .L_18)
	.align		4
.L_18:
        /*0070*/ 	.word	index@(.nv.constant0._Z13skalarProductPdS_PKdS1_)
        /*0074*/ 	.short	0x0380
        /*0076*/ 	.short	0x0020


	//----- nvinfo : EIATTR_SW_WAR
	.align		4
.L_19:
        /*0078*/ 	.byte	0x04, 0x36
        /*007a*/ 	.short	(.L_21 - .L_20)
.L_20:
        /*007c*/ 	.word	0x00000008
.L_21:


//--------------------- .nv.callgraph             --------------------------
	.section	.nv.callgraph,"",@"SHT_CUDA_CALLGRAPH"
	.align	4
	.sectionentsize	8
	.align		4
        /*0000*/ 	.word	0x00000000
	.align		4
        /*0004*/ 	.word	0xffffffff
	.align		4
        /*0008*/ 	.word	0x00000000
	.align		4
        /*000c*/ 	.word	0xfffffffe
	.align		4
        /*0010*/ 	.word	0x00000000
	.align		4
        /*0014*/ 	.word	0xfffffffd
	.align		4
        /*0018*/ 	.word	0x00000000
	.align		4
        /*001c*/ 	.word	0xfffffffc


//--------------------- .text._Z13skalarProductPdS_PKdS1_ --------------------------
	.section	.text._Z13skalarProductPdS_PKdS1_,"ax",@progbits
	.align	128
        .global         _Z13skalarProductPdS_PKdS1_
        .type           _Z13skalarProductPdS_PKdS1_,@function
        .size           _Z13skalarProductPdS_PKdS1_,(.L_x_1 - _Z13skalarProductPdS_PKdS1_)
        .other          _Z13skalarProductPdS_PKdS1_,@"STO_CUDA_ENTRY STV_DEFAULT"
_Z13skalarProductPdS_PKdS1_:
.text._Z13skalarProductPdS_PKdS1_:
[----:B------:R-:W-:Y:S01]  /*0000*/  LDC R1, c[0x0][0x37c] ;  /* 0x0000df00ff017b82 */ /* 0x000fe20000000800 */
[----:B------:R-:W0:Y:S07]  /*0010*/  S2R R0, SR_TID.X ;  /* 0x0000000000007919 */ /* 0x000e2e0000002100 */
[----:B------:R-:W1:Y:S01]  /*0020*/  S2UR UR4, SR_CTAID.X ;  /* 0x00000000000479c3 */ /* 0x000e620000002500 */
[----:B------:R-:W2:Y:S07]  /*0030*/  LDCU.64 UR8, c[0x0][0x358] ;  /* 0x00006b00ff0877ac */ /* 0x000eae0008000a00 */
[----:B------:R-:W3:Y:S08]  /*0040*/  LDC.64 R2, c[0x0][0x390] ;  /* 0x0000e400ff027b82 */ /* 0x000ef00000000a00 */
[----:B------:R-:W4:Y:S01]  /*0050*/  LDC.64 R4, c[0x0][0x398] ;  /* 0x0000e600ff047b82 */ /* 0x000f220000000a00 */
[----:B-1----:R-:W-:-:S06]  /*0060*/  USHF.L.U32 UR4, UR4, 0x5, URZ ;  /* 0x0000000504047899 */ /* 0x002fcc00080006ff */
[----:B0-----:R-:W-:-:S05]  /*0070*/  VIADD R13, R0, UR4 ;  /* 0x00000004000d7c36 */ /* 0x001fca0008000000 */
[----:B------:R-:W-:-:S13]  /*0080*/  ISETP.GT.U32.AND P0, PT, R13, 0x63, PT ;  /* 0x000000630d00780c */ /* 0x000fda0003f04070 */
[C---:B---3--:R-:W-:Y:S01]  /*0090*/  @!P0 IMAD.WIDE.U32 R2, R13.reuse, 0x8, R2 ;  /* 0x000000080d028825 */ /* 0x048fe200078e0002 */
[----:B------:R-:W0:Y:S03]  /*00a0*/  S2UR UR7, SR_CgaCtaId ;  /* 0x00000000000779c3 */ /* 0x000e260000008800 */
[----:B----4-:R-:W-:Y:S02]  /*00b0*/  @!P0 IMAD.WIDE.U32 R4, R13, 0x8, R4 ;  /* 0x000000080d048825 */ /* 0x010fe400078e0004 */
[----:B--2---:R-:W2:Y:S01]  /*00c0*/  @!P0 LDG.E.64 R2, desc[UR8][R2.64] ;  /* 0x0000000802028981 */ /* 0x004ea2000c1e1b00 */
[----:B------:R-:W-:Y:S02]  /*00d0*/  UMOV UR5, 0x400 ;  /* 0x0000040000057882 */ /* 0x000fe40000000000 */
[----:B------:R-:W1:Y:S01]  /*00e0*/  @!P0 LDC.64 R10, c[0x0][0x388] ;  /* 0x0000e200ff0a8b82 */ /* 0x000e620000000a00 */
[----:B------:R-:W3:Y:S01]  /*00f0*/  @!P0 LDG.E.64 R4, desc[UR8][R4.64] ;  /* 0x0000000804048981 */ /* 0x000ee2000c1e1b00 */
[----:B------:R-:W-:-:S02]  /*0100*/  UIADD3 UR6, UPT, UPT, UR5, 0x100, URZ ;  /* 0x0000010005067890 */ /* 0x000fc4000fffe0ff */
[----:B0-----:R-:W-:Y:S02]  /*0110*/  ULEA UR5, UR7, UR5, 0x18 ;  /* 0x0000000507057291 */ /* 0x001fe4000f8ec0ff */
[----:B------:R-:W-:-:S04]  /*0120*/  ULEA UR6, UR7, UR6, 0x18 ;  /* 0x0000000607067291 */ /* 0x000fc8000f8ec0ff */
[C---:B------:R-:W-:Y:S02]  /*0130*/  LEA R15, R0.reuse, UR5, 0x3 ;  /* 0x00000005000f7c11 */ /* 0x040fe4000f8e18ff */
[C---:B------:R-:W-:Y:S02]  /*0140*/  LEA R17, R0.reuse, UR6, 0x3 ;  /* 0x0000000600117c11 */ /* 0x040fe4000f8e18ff */
[----:B------:R-:W-:-:S04]  /*0150*/  IADD3 R0, PT, PT, -R0, RZ, RZ ;  /* 0x000000ff00007210 */ /* 0x000fc80007ffe1ff */
[----:B------:R-:W-:Y:S01]  /*0160*/  ISETP.NE.AND P1, PT, R0, UR4, PT ;  /* 0x0000000400007c0c */ /* 0x000fe2000bf25270 */
[----:B--2---:R-:W-:Y:S04]  /*0170*/  @!P0 STS.64 [R15], R2 ;  /* 0x000000020f008388 */ /* 0x004fe80000000a00 */
[----:B---3--:R-:W-:Y:S01]  /*0180*/  @!P0 STS.64 [R17], R4 ;  /* 0x0000000411008388 */ /* 0x008fe20000000a00 */
[----:B------:R-:W-:Y:S06]  /*0190*/  BAR.SYNC.DEFER_BLOCKING 0x0 ;  /* 0x0000000000007b1d */ /* 0x000fec0000010000 */
[----:B------:R-:W-:Y:S04]  /*01a0*/  @!P0 LDS.64 R6, [R15] ;  /* 0x000000000f068984 */ /* 0x000fe80000000a00 */
[----:B------:R-:W0:Y:S02]  /*01b0*/  @!P0 LDS.64 R8, [R17] ;  /* 0x0000000011088984 */ /* 0x000e240000000a00 */
[----:B0-----:R-:W-:Y:S01]  /*01c0*/  @!P0 DMUL R6, R6, R8 ;  /* 0x0000000806068228 */ /* 0x001fe20000000000 */
[----:B-1----:R-:W-:-:S06]  /*01d0*/  @!P0 IMAD.WIDE.U32 R8, R13, 0x8, R10 ;  /* 0x000000080d088825 */ /* 0x002fcc00078e000a */
[----:B------:R0:W-:Y:S01]  /*01e0*/  @!P0 STG.E.64 desc[UR8][R8.64], R6 ;  /* 0x0000000608008986 */ /* 0x0001e2000c101b08 */
[----:B------:R-:W-:Y:S06]  /*01f0*/  BAR.SYNC.DEFER_BLOCKING 0x0 ;  /* 0x0000000000007b1d */ /* 0x000fec0000010000 */
[----:B------:R-:W-:Y:S05]  /*0200*/  @P1 EXIT ;  /* 0x000000000000194d */ /* 0x000fea0003800000 */
[----:B------:R-:W0:Y:S08]  /*0210*/  LDC.64 R2, c[0x0][0x380] ;  /* 0x0000e000ff027b82 */ /* 0x000e300000000a00 */
[----:B------:R-:W1:Y:S01]  /*0220*/  LDC.64 R4, c[0x0][0x388] ;  /* 0x0000e200ff047b82 */ /* 0x000e620000000a00 */
[----:B0-----:R-:W2:Y:S04]  /*0230*/  LDG.E.64 R6, desc[UR8][R2.64] ;  /* 0x0000000802067981 */ /* 0x001ea8000c1e1b00 */
[----:B-1----:R-:W2:Y:S02]  /*0240*/  LDG.E.64 R8, desc[UR8][R4.64] ;  /* 0x0000000804087981 */ /* 0x002ea4000c1e1b00 */
[----:B--2---:R-:W-:-:S07]  /*0250*/  DADD R6, R6, R8 ;  /* 0x0000000006067229 */ /* 0x004fce0000000008 */
[----:B------:R0:W-:Y:S04]  /*0260*/  STG.E.64 desc[UR8][R2.64], R6 ;  /* 0x0000000602007986 */ /* 0x0001e8000c101b08 */
[----:B------:R-:W2:Y:S02]  /*0270*/  LDG.E.64 R8, desc[UR8][R4.64+0x8] ;  /* 0x0000080804087981 */ /* 0x000ea4000c1e1b00 */
[----:B--2---:R-:W-:-:S07]  /*0280*/  DADD R8, R6, R8 ;  /* 0x0000000006087229 */ /* 0x004fce0000000008 */
[----:B------:R1:W-:Y:S04]  /*0290*/  STG.E.64 desc[UR8][R2.64], R8 ;  /* 0x0000000802007986 */ /* 0x0003e8000c101b08 */
[----:B------:R-:W2:Y:S02]  /*02a0*/  LDG.E.64 R10, desc[UR8][R4.64+0x10] ;  /* 0x00001008040a7981 */ /* 0x000ea4000c1e1b00 */
[----:B--2---:R-:W-:-:S07]  /*02b0*/  DADD R10, R8, R10 ;  /* 0x00000000080a7229 */ /* 0x004fce000000000a */
[----:B------:R2:W-:Y:S04]  /*02c0*/  STG.E.64 desc[UR8][R2.64], R10 ;  /* 0x0000000a02007986 */ /* 0x0005e8000c101b08 */
[----:B------:R-:W3:Y:S02]  /*02d0*/  LDG.E.64 R12, desc[UR8][R4.64+0x18] ;  /* 0x00001808040c7981 */ /* 0x000ee4000c1e1b00 */
[----:B---3--:R-:W-:-:S07]  /*02e0*/  DADD R12, R10, R12 ;  /* 0x000000000a0c7229 */ /* 0x008fce000000000c */
[----:B------:R3:W-:Y:S04]  /*02f0*/  STG.E.64 desc[UR8][R2.64], R12 ;  /* 0x0000000c02007986 */ /* 0x0007e8000c101b08 */
[----:B------:R-:W4:Y:S02]  /*0300*/  LDG.E.64 R14, desc[UR8][R4.64+0x20] ;  /* 0x00002008040e7981 */ /* 0x000f24000c1e1b00 */
[----:B----4-:R-:W-:-:S07]  /*0310*/  DADD R14, R12, R14 ;  /* 0x000000000c0e7229 */ /* 0x010fce000000000e */
[----:B------:R4:W-:Y:S04]  /*0320*/  STG.E.64 desc[UR8][R2.64], R14 ;  /* 0x0000000e02007986 */ /* 0x0009e8000c101b08 */
[----:B0-----:R-:W5:Y:S02]  /*0330*/  LDG.E.64 R6, desc[UR8][R4.64+0x28] ;  /* 0x0000280804067981 */ /* 0x001f64000c1e1b00 */
[----:B-----5:R-:W-:-:S07]  /*0340*/  DADD R6, R14, R6 ;  /* 0x000000000e067229 */ /* 0x020fce0000000006 */
[----:B------:R0:W-:Y:S04]  /*0350*/  STG.E.64 desc[UR8][R2.64], R6 ;  /* 0x0000000602007986 */ /* 0x0001e8000c101b08 */
[----:B-1----:R-:W5:Y:S02]  /*0360*/  LDG.E.64 R8, desc[UR8][R4.64+0x30] ;  /* 0x0000300804087981 */ /* 0x002f64000c1e1b00 */
[----:B-----5:R-:W-:-:S07]  /*0370*/  DADD R8, R6, R8 ;  /* 0x0000000006087229 */ /* 0x020fce0000000008 */
[----:B------:R1:W-:Y:S04]  /*0380*/  STG.E.64 desc[UR8][R2.64], R8 ;  /* 0x0000000802007986 */ /* 0x0003e8000c101b08 */
[----:B--2---:R-:W2:Y:S02]  /*0390*/  LDG.E.64 R10, desc[UR8][R4.64+0x38] ;  /* 0x00003808040a7981 */ /* 0x004ea4000c1e1b00 */
[----:B--2---:R-:W-:-:S07]  /*03a0*/  DADD R10, R8, R10 ;  /* 0x00000000080a7229 */ /* 0x004fce000000000a */
[----:B------:R2:W-:Y:S04]  /*03b0*/  STG.E.64 desc[UR8][R2.64], R10 ;  /* 0x0000000a02007986 */ /* 0x0005e8000c101b08 */
[----:B---3--:R-:W3:Y:S02]  /*03c0*/  LDG.E.64 R12, desc[UR8][R4.64+0x40] ;  /* 0x00004008040c7981 */ /* 0x008ee4000c1e1b00 */
[----:B---3--:R-:W-:-:S07]  /*03d0*/  DADD R12, R10, R12 ;  /* 0x000000000a0c7229 */ /* 0x008fce000000000c */
[----:B------:R3:W-:Y:S04]  /*03e0*/  STG.E.64 desc[UR8][R2.64], R12 ;  /* 0x0000000c02007986 */ /* 0x0007e8000c101b08 */
[----:B----4-:R-:W4:Y:S02]  /*03f0*/  LDG.E.64 R14, desc[UR8][R4.64+0x48] ;  /* 0x00004808040e7981 */ /* 0x010f24000c1e1b00 */
        /* <DEDUP_REMOVED lines=256> */
[----:B------:R-:W-:Y:S04]  /*1400*/  STG.E.64 desc[UR8][R2.64], R14 ;  /* 0x0000000e02007986 */ /* 0x000fe8000c101b08 */
[----:B0-----:R-:W4:Y:S02]  /*1410*/  LDG.E.64 R6, desc[UR8][R4.64+0x2f8] ;  /* 0x0002f80804067981 */ /* 0x001f24000c1e1b00 */
[----:B----4-:R-:W-:-:S07]  /*1420*/  DADD R16, R14, R6 ;  /* 0x000000000e107229 */ /* 0x010fce0000000006 */
[----:B------:R-:W-:Y:S04]  /*1430*/  STG.E.64 desc[UR8][R2.64], R16 ;  /* 0x0000001002007986 */ /* 0x000fe8000c101b08 */
[----:B------:R-:W4:Y:S02]  /*1440*/  LDG.E.64 R6, desc[UR8][R4.64+0x300] ;  /* 0x0003000804067981 */ /* 0x000f24000c1e1b00 */
[----:B----4-:R-:W-:-:S07]  /*1450*/  DADD R6, R6, R16 ;  /* 0x0000000006067229 */ /* 0x010fce0000000010 */
[----:B------:R-:W-:Y:S04]  /*1460*/  STG.E.64 desc[UR8][R2.64], R6 ;  /* 0x0000000602007986 */ /* 0x000fe8000c101b08 */
[----:B-1----:R-:W4:Y:S02]  /*1470*/  LDG.E.64 R8, desc[UR8][R4.64+0x308] ;  /* 0x0003080804087981 */ /* 0x002f24000c1e1b00 */
[----:B----4-:R-:W-:-:S07]  /*1480*/  DADD R8, R6, R8 ;  /* 0x0000000006087229 */ /* 0x010fce0000000008 */
[----:B------:R-:W-:Y:S04]  /*1490*/  STG.E.64 desc[UR8][R2.64], R8 ;  /* 0x0000000802007986 */ /* 0x000fe8000c101b08 */
[----:B--2---:R-:W2:Y:S02]  /*14a0*/  LDG.E.64 R10, desc[UR8][R4.64+0x310] ;  /* 0x00031008040a7981 */ /* 0x004ea4000c1e1b00 */
[----:B--2---:R-:W-:-:S07]  /*14b0*/  DADD R10, R8, R10 ;  /* 0x00000000080a7229 */ /* 0x004fce000000000a */
[----:B------:R-:W-:Y:S04]  /*14c0*/  STG.E.64 desc[UR8][R2.64], R10 ;  /* 0x0000000a02007986 */ /* 0x000fe8000c101b08 */
[----:B---3--:R-:W2:Y:S02]  /*14d0*/  LDG.E.64 R12, desc[UR8][R4.64+0x318] ;  /* 0x00031808040c7981 */ /* 0x008ea4000c1e1b00 */
[----:B--2---:R-:W-:-:S07]  /*14e0*/  DADD R12, R10, R12 ;  /* 0x000000000a0c7229 */ /* 0x004fce000000000c */
[----:B------:R-:W-:Y:S01]  /*14f0*/  STG.E.64 desc[UR8][R2.64], R12 ;  /* 0x0000000c02007986 */ /* 0x000fe2000c101b08 */
[----:B------:R-:W-:Y:S05]  /*1500*/  EXIT ;  /* 0x000000000000794d */ /* 0x000fea0003800000 */
.L_x_0:
[----:B------:R-:W-:-:S00]  /*1510*/  BRA `(.L_x_0) ;  /* 0xfffffffc00fc7947 */ /* 0x000fc0000383ffff */
[----:B------:R-:W-:-:S00]  /*1520*/  NOP ;  /* 0x0000000000007918 */ /* 0x000fc00000000000 */
        /* <DEDUP_REMOVED lines=13> */
.L_x_1:


//--------------------- .nv.shared._Z13skalarProductPdS_PKdS1_ --------------------------
	.section	.nv.shared._Z13skalarProductPdS_PKdS1_,"aw",@nobits
	.sectionflags	@""
	.align	8
.nv.shared._Z13skalarProductPdS_PKdS1_:
	.zero		1536


//--------------------- .nv.shared.reserved.0     --------------------------
	.section	.nv.shared.reserved.0,"aw",@nobits
	.weak		__nv_reservedSMEM_offset_0_alias
	.size		__nv_reservedSMEM_offset_0_alias, 0, 64
	.other		__nv_reservedSMEM_offset_0_alias,@"STO_CUDA_RESERVED_SHARED STV_DEFAULT"
__nv_reservedSMEM_offset_0_alias:
	.zero		0
	.zero		64


//--------------------- .nv.constant0._Z13skalarProductPdS_PKdS1_ --------------------------
	.section	.nv.constant0._Z13skalarProductPdS_PKdS1_,"a",@progbits
	.sectionflags	@""
	.align	4
.nv.constant0._Z13skalarProductPdS_PKdS1_:
	.zero		928


//--------------------- SYMBOLS --------------------------

	.type		.nv.reservedSmem.offset0,@object
	.size		.nv.reservedSmem.offset0,0x4
	.type		.nv.reservedSmem.cap,@object
	.size		.nv.reservedSmem.cap,0x4
